//
// Generated by NVIDIA NVVM Compiler
//
// Compiler Build ID: CL-36424714
// Cuda compilation tools, release 13.0, V13.0.88
// Based on NVVM 20.0.0
//

.version 9.0
.target sm_100
.address_size 64

	// .globl	_Z5l2_bwPjS_PfS0_

.visible .entry _Z5l2_bwPjS_PfS0_(
	.param .u64 .ptr .align 1 _Z5l2_bwPjS_PfS0__param_0,
	.param .u64 .ptr .align 1 _Z5l2_bwPjS_PfS0__param_1,
	.param .u64 .ptr .align 1 _Z5l2_bwPjS_PfS0__param_2,
	.param .u64 .ptr .align 1 _Z5l2_bwPjS_PfS0__param_3
)
{
	.reg .pred 	%p<4>;
	.reg .b32 	%r<17>;
	.reg .b32 	%f<77>;
	.reg .b64 	%rd<56>;

	ld.param.u64 	%rd7, [_Z5l2_bwPjS_PfS0__param_0];
	ld.param.u64 	%rd8, [_Z5l2_bwPjS_PfS0__param_1];
	ld.param.u64 	%rd9, [_Z5l2_bwPjS_PfS0__param_2];
	ld.param.u64 	%rd10, [_Z5l2_bwPjS_PfS0__param_3];
	mov.u32 	%r1, %tid.x;
	mov.u32 	%r2, %ctaid.x;
	mov.u32 	%r9, %ntid.x;
	mad.lo.s32 	%r3, %r2, %r9, %r1;
	setp.gt.u32 	%p1, %r3, 229375;
	mov.f32 	%f76, 0f00000000;
	@%p1 bra 	$L__BB0_3;
	mul.wide.u32 	%rd11, %r3, 4;
	add.s64 	%rd54, %rd10, %rd11;
	mov.f32 	%f76, 0f00000000;
	mov.u32 	%r15, %r3;
$L__BB0_2:
	// begin inline asm
	{	
.reg .f32 data;
	ld.global.cg.f32 data, [%rd54];
	add.f32 %f76, data, %f76;
	}
	// end inline asm
	add.s32 	%r5, %r15, 163840;
	add.s64 	%rd54, %rd54, 655360;
	setp.lt.u32 	%p2, %r15, 65536;
	mov.u32 	%r15, %r5;
	@%p2 bra 	$L__BB0_2;
$L__BB0_3:
	// begin inline asm
	bar.sync 0;
	// end inline asm
	// begin inline asm
	mov.u32 %r10, %clock;
	// end inline asm
	mul.wide.u32 	%rd13, %r3, 4;
	add.s64 	%rd14, %rd13, %rd10;
	add.s64 	%rd55, %rd14, 2048;
	mov.b32 	%r16, 0;
$L__BB0_4:
	add.s64 	%rd15, %rd55, -2048;
	// begin inline asm
	{	
.reg .f32 data;
	ld.global.cg.f32 data, [%rd15];
	add.f32 %f76, data, %f76;
	}
	// end inline asm
	add.s64 	%rd16, %rd55, -1920;
	// begin inline asm
	{	
.reg .f32 data;
	ld.global.cg.f32 data, [%rd16];
	add.f32 %f76, data, %f76;
	}
	// end inline asm
	add.s64 	%rd17, %rd55, -1792;
	// begin inline asm
	{	
.reg .f32 data;
	ld.global.cg.f32 data, [%rd17];
	add.f32 %f76, data, %f76;
	}
	// end inline asm
	add.s64 	%rd18, %rd55, -1664;
	// begin inline asm
	{	
.reg .f32 data;
	ld.global.cg.f32 data, [%rd18];
	add.f32 %f76, data, %f76;
	}
	// end inline asm
	add.s64 	%rd19, %rd55, -1536;
	// begin inline asm
	{	
.reg .f32 data;
	ld.global.cg.f32 data, [%rd19];
	add.f32 %f76, data, %f76;
	}
	// end inline asm
	add.s64 	%rd20, %rd55, -1408;
	// begin inline asm
	{	
.reg .f32 data;
	ld.global.cg.f32 data, [%rd20];
	add.f32 %f76, data, %f76;
	}
	// end inline asm
	add.s64 	%rd21, %rd55, -1280;
	// begin inline asm
	{	
.reg .f32 data;
	ld.global.cg.f32 data, [%rd21];
	add.f32 %f76, data, %f76;
	}
	// end inline asm
	add.s64 	%rd22, %rd55, -1152;
	// begin inline asm
	{	
.reg .f32 data;
	ld.global.cg.f32 data, [%rd22];
	add.f32 %f76, data, %f76;
	}
	// end inline asm
	add.s64 	%rd23, %rd55, -1024;
	// begin inline asm
	{	
.reg .f32 data;
	ld.global.cg.f32 data, [%rd23];
	add.f32 %f76, data, %f76;
	}
	// end inline asm
	add.s64 	%rd24, %rd55, -896;
	// begin inline asm
	{	
.reg .f32 data;
	ld.global.cg.f32 data, [%rd24];
	add.f32 %f76, data, %f76;
	}
	// end inline asm
	add.s64 	%rd25, %rd55, -768;
	// begin inline asm
	{	
.reg .f32 data;
	ld.global.cg.f32 data, [%rd25];
	add.f32 %f76, data, %f76;
	}
	// end inline asm
	add.s64 	%rd26, %rd55, -640;
	// begin inline asm
	{	
.reg .f32 data;
	ld.global.cg.f32 data, [%rd26];
	add.f32 %f76, data, %f76;
	}
	// end inline asm
	add.s64 	%rd27, %rd55, -512;
	// begin inline asm
	{	
.reg .f32 data;
	ld.global.cg.f32 data, [%rd27];
	add.f32 %f76, data, %f76;
	}
	// end inline asm
	add.s64 	%rd28, %rd55, -384;
	// begin inline asm
	{	
.reg .f32 data;
	ld.global.cg.f32 data, [%rd28];
	add.f32 %f76, data, %f76;
	}
	// end inline asm
	add.s64 	%rd29, %rd55, -256;
	// begin inline asm
	{	
.reg .f32 data;
	ld.global.cg.f32 data, [%rd29];
	add.f32 %f76, data, %f76;
	}
	// end inline asm
	add.s64 	%rd30, %rd55, -128;
	// begin inline asm
	{	
.reg .f32 data;
	ld.global.cg.f32 data, [%rd30];
	add.f32 %f76, data, %f76;
	}
	// end inline asm
	// begin inline asm
	{	
.reg .f32 data;
	ld.global.cg.f32 data, [%rd55];
	add.f32 %f76, data, %f76;
	}
	// end inline asm
	add.s64 	%rd32, %rd55, 128;
	// begin inline asm
	{	
.reg .f32 data;
	ld.global.cg.f32 data, [%rd32];
	add.f32 %f76, data, %f76;
	}
	// end inline asm
	add.s64 	%rd33, %rd55, 256;
	// begin inline asm
	{	
.reg .f32 data;
	ld.global.cg.f32 data, [%rd33];
	add.f32 %f76, data, %f76;
	}
	// end inline asm
	add.s64 	%rd34, %rd55, 384;
	// begin inline asm
	{	
.reg .f32 data;
	ld.global.cg.f32 data, [%rd34];
	add.f32 %f76, data, %f76;
	}
	// end inline asm
	add.s64 	%rd35, %rd55, 512;
	// begin inline asm
	{	
.reg .f32 data;
	ld.global.cg.f32 data, [%rd35];
	add.f32 %f76, data, %f76;
	}
	// end inline asm
	add.s64 	%rd36, %rd55, 640;
	// begin inline asm
	{	
.reg .f32 data;
	ld.global.cg.f32 data, [%rd36];
	add.f32 %f76, data, %f76;
	}
	// end inline asm
	add.s64 	%rd37, %rd55, 768;
	// begin inline asm
	{	
.reg .f32 data;
	ld.global.cg.f32 data, [%rd37];
	add.f32 %f76, data, %f76;
	}
	// end inline asm
	add.s64 	%rd38, %rd55, 896;
	// begin inline asm
	{	
.reg .f32 data;
	ld.global.cg.f32 data, [%rd38];
	add.f32 %f76, data, %f76;
	}
	// end inline asm
	add.s64 	%rd39, %rd55, 1024;
	// begin inline asm
	{	
.reg .f32 data;
	ld.global.cg.f32 data, [%rd39];
	add.f32 %f76, data, %f76;
	}
	// end inline asm
	add.s64 	%rd40, %rd55, 1152;
	// begin inline asm
	{	
.reg .f32 data;
	ld.global.cg.f32 data, [%rd40];
	add.f32 %f76, data, %f76;
	}
	// end inline asm
	add.s64 	%rd41, %rd55, 1280;
	// begin inline asm
	{	
.reg .f32 data;
	ld.global.cg.f32 data, [%rd41];
	add.f32 %f76, data, %f76;
	}
	// end inline asm
	add.s64 	%rd42, %rd55, 1408;
	// begin inline asm
	{	
.reg .f32 data;
	ld.global.cg.f32 data, [%rd42];
	add.f32 %f76, data, %f76;
	}
	// end inline asm
	add.s64 	%rd43, %rd55, 1536;
	// begin inline asm
	{	
.reg .f32 data;
	ld.global.cg.f32 data, [%rd43];
	add.f32 %f76, data, %f76;
	}
	// end inline asm
	add.s64 	%rd44, %rd55, 1664;
	// begin inline asm
	{	
.reg .f32 data;
	ld.global.cg.f32 data, [%rd44];
	add.f32 %f76, data, %f76;
	}
	// end inline asm
	add.s64 	%rd45, %rd55, 1792;
	// begin inline asm
	{	
.reg .f32 data;
	ld.global.cg.f32 data, [%rd45];
	add.f32 %f76, data, %f76;
	}
	// end inline asm
	add.s64 	%rd46, %rd55, 1920;
	// begin inline asm
	{	
.reg .f32 data;
	ld.global.cg.f32 data, [%rd46];
	add.f32 %f76, data, %f76;
	}
	// end inline asm
	add.s32 	%r16, %r16, 32;
	add.s64 	%rd55, %rd55, 4096;
	setp.ne.s32 	%p3, %r16, 2048;
	@%p3 bra 	$L__BB0_4;
	cvta.to.global.u64 	%rd47, %rd7;
	cvta.to.global.u64 	%rd48, %rd8;
	cvta.to.global.u64 	%rd49, %rd9;
	// begin inline asm
	bar.sync 0;
	// end inline asm
	// begin inline asm
	mov.u32 %r12, %clock;
	// end inline asm
	shl.b32 	%r13, %r2, 10;
	or.b32  	%r14, %r13, %r1;
	mul.wide.u32 	%rd50, %r14, 4;
	add.s64 	%rd51, %rd47, %rd50;
	st.global.u32 	[%rd51], %r10;
	add.s64 	%rd52, %rd48, %rd50;
	st.global.u32 	[%rd52], %r12;
	add.s64 	%rd53, %rd49, %rd50;
	st.global.f32 	[%rd53], %f76;
	ret;

}


// ===== COMPILED SASS (sm_100) =====

	.target	sm_100

	.elftype	@"ET_EXEC"


//--------------------- .note.nv.tkinfo           --------------------------
	.section	.note.nv.tkinfo,"",@"SHT_NOTE"
	.sectionflags	@"SHF_NOTE_NV_TKINFO"
	.tkinfo
        /*0018*/ 	.word	0x00000002
        /*0030*/ 	.string	""
        /*0030*/ 	.string	"ptxas"
        /*0030*/ 	.string	"Cuda compilation tools, release 13.0, V13.0.88"
        /*0030*/ 	.string	"Build cuda_13.0.r13.0/compiler.36424714_0"
        /*0030*/ 	.string	"-arch sm_100 -m 64 "



//--------------------- .note.nv.cuinfo           --------------------------
	.section	.note.nv.cuinfo,"",@"SHT_NOTE"
	.sectionflags	@"SHF_NOTE_NV_CUINFO"
        /*0018*/ 	.short	0x0002
        /*001a*/ 	.short	0x0064
        /*001c*/ 	.short	0x0082
	.zero		2


//--------------------- .nv.info                  --------------------------
	.section	.nv.info,"",@"SHT_CUDA_INFO"
	.align	4


	//----- nvinfo : EIATTR_REGCOUNT
	.align		4
        /*0000*/ 	.byte	0x04, 0x2f
        /*0002*/ 	.short	(.L_1 - .L_0)
	.align		4
.L_0:
        /*0004*/ 	.word	index@(_Z5l2_bwPjS_PfS0_)
        /*0008*/ 	.word	0x0000001e


	//----- nvinfo : EIATTR_FRAME_SIZE
	.align		4
.L_1:
        /*000c*/ 	.byte	0x04, 0x11
        /*000e*/ 	.short	(.L_3 - .L_2)
	.align		4
.L_2:
        /*0010*/ 	.word	index@(_Z5l2_bwPjS_PfS0_)
        /*0014*/ 	.word	0x00000000


	//----- nvinfo : EIATTR_MIN_STACK_SIZE
	.align		4
.L_3:
        /*0018*/ 	.byte	0x04, 0x12
        /*001a*/ 	.short	(.L_5 - .L_4)
	.align		4
.L_4:
        /*001c*/ 	.word	index@(_Z5l2_bwPjS_PfS0_)
        /*0020*/ 	.word	0x00000000
.L_5:


//--------------------- .nv.compat                --------------------------
	.section	.nv.compat,"",@"SHT_CUDA_COMPAT_INFO"
	.align	4
        /*0000*/ 	.byte	0x02, 0x09, 0x00, 0x00, 0x02, 0x02, 0x01, 0x00, 0x02, 0x05, 0x05, 0x00, 0x03, 0x07, 0x01, 0x01
        /*0010*/ 	.byte	0x02, 0x03, 0x00, 0x00, 0x02, 0x06, 0x01, 0x00, 0x04, 0x0b, 0x08, 0x00, 0x09, 0x00, 0x00, 0x00
        /*0020*/ 	.byte	0x00, 0x00, 0x00, 0x00


//--------------------- .nv.info._Z5l2_bwPjS_PfS0_ --------------------------
	.section	.nv.info._Z5l2_bwPjS_PfS0_,"",@"SHT_CUDA_INFO"
	.sectionflags	@""
	.align	4


	//----- nvinfo : EIATTR_CUDA_API_VERSION
	.align		4
        /*0000*/ 	.byte	0x04, 0x37
        /*0002*/ 	.short	(.L_7 - .L_6)
.L_6:
        /*0004*/ 	.word	0x00000082


	//----- nvinfo : EIATTR_KPARAM_INFO
	.align		4
.L_7:
        /*0008*/ 	.byte	0x04, 0x17
        /*000a*/ 	.short	(.L_9 - .L_8)
.L_8:
        /*000c*/ 	.word	0x00000000
        /*0010*/ 	.short	0x0003
        /*0012*/ 	.short	0x0018
        /*0014*/ 	.byte	0x00, 0xf5, 0x21, 0x00


	//----- nvinfo : EIATTR_KPARAM_INFO
	.align		4
.L_9:
        /*0018*/ 	.byte	0x04, 0x17
        /*001a*/ 	.short	(.L_11 - .L_10)
.L_10:
        /*001c*/ 	.word	0x00000000
        /*0020*/ 	.short	0x0002
        /*0022*/ 	.short	0x0010
        /*0024*/ 	.byte	0x00, 0xf5, 0x21, 0x00


	//----- nvinfo : EIATTR_KPARAM_INFO
	.align		4
.L_11:
        /*0028*/ 	.byte	0x04, 0x17
        /*002a*/ 	.short	(.L_13 - .L_12)
.L_12:
        /*002c*/ 	.word	0x00000000
        /*0030*/ 	.short	0x0001
        /*0032*/ 	.short	0x0008
        /*0034*/ 	.byte	0x00, 0xf5, 0x21, 0x00


	//----- nvinfo : EIATTR_KPARAM_INFO
	.align		4
.L_13:
        /*0038*/ 	.byte	0x04, 0x17
        /*003a*/ 	.short	(.L_15 - .L_14)
.L_14:
        /*003c*/ 	.word	0x00000000
        /*0040*/ 	.short	0x0000
        /*0042*/ 	.short	0x0000
        /*0044*/ 	.byte	0x00, 0xf5, 0x21, 0x00


	//----- nvinfo : EIATTR_SPARSE_MMA_MASK
	.align		4
.L_15:
        /*0048*/ 	.byte	0x03, 0x50
        /*004a*/ 	.short	0x0000


	//----- nvinfo : EIATTR_MAXREG_COUNT
	.align		4
        /*004c*/ 	.byte	0x03, 0x1b
        /*004e*/ 	.short	0x00ff


	//----- nvinfo : EIATTR_NUM_BARRIERS
	.align		4
        /*0050*/ 	.byte	0x02, 0x4c
        /*0052*/ 	.byte	0x01
	.zero		1


	//----- nvinfo : EIATTR_MERCURY_ISA_VERSION
	.align		4
        /*0054*/ 	.byte	0x03, 0x5f
        /*0056*/ 	.short	0x0101


	//----- nvinfo : EIATTR_VRC_CTA_INIT_COUNT
	.align		4
        /*0058*/ 	.byte	0x02, 0x4a
	.zero		1
	.zero		1


	//----- nvinfo : EIATTR_EXIT_INSTR_OFFSETS
	.align		4
        /*005c*/ 	.byte	0x04, 0x1c
        /*005e*/ 	.short	(.L_17 - .L_16)


	//   ....[0]....
.L_16:
        /*0060*/ 	.word	0x00000710


	//----- nvinfo : EIATTR_CRS_STACK_SIZE
	.align		4
.L_17:
        /*0064*/ 	.byte	0x04, 0x1e
        /*0066*/ 	.short	(.L_19 - .L_18)
.L_18:
        /*0068*/ 	.word	0x00000000


	//----- nvinfo : EIATTR_CBANK_PARAM_SIZE
	.align		4
.L_19:
        /*006c*/ 	.byte	0x03, 0x19
        /*006e*/ 	.short	0x0020


	//----- nvinfo : EIATTR_PARAM_CBANK
	.align		4
        /*0070*/ 	.byte	0x04, 0x0a
        /*0072*/ 	.short	(.L_21 - .L_20)
	.align		4
.L_20:
        /*0074*/ 	.word	index@(.nv.constant0._Z5l2_bwPjS_PfS0_)
        /*0078*/ 	.short	0x0380
        /*007a*/ 	.short	0x0020


	//----- nvinfo : EIATTR_SW_WAR
	.align		4
.L_21:
        /*007c*/ 	.byte	0x04, 0x36
        /*007e*/ 	.short	(.L_23 - .L_22)
.L_22:
        /*0080*/ 	.word	0x00000008
.L_23:


//--------------------- .nv.callgraph             --------------------------
	.section	.nv.callgraph,"",@"SHT_CUDA_CALLGRAPH"
	.align	4
	.sectionentsize	8
	.align		4
        /*0000*/ 	.word	0x00000000
	.align		4
        /*0004*/ 	.word	0xffffffff
	.align		4
        /*0008*/ 	.word	0x00000000
	.align		4
        /*000c*/ 	.word	0xfffffffe
	.align		4
        /*0010*/ 	.word	0x00000000
	.align		4
        /*0014*/ 	.word	0xfffffffd
	.align		4
        /*0018*/ 	.word	0x00000000
	.align		4
        /*001c*/ 	.word	0xfffffffc


//--------------------- .text._Z5l2_bwPjS_PfS0_   --------------------------
	.section	.text._Z5l2_bwPjS_PfS0_,"ax",@progbits
	.align	128
        .global         _Z5l2_bwPjS_PfS0_
        .type           _Z5l2_bwPjS_PfS0_,@function
        .size           _Z5l2_bwPjS_PfS0_,(.L_x_5 - _Z5l2_bwPjS_PfS0_)
        .other          _Z5l2_bwPjS_PfS0_,@"STO_CUDA_ENTRY STV_DEFAULT"
_Z5l2_bwPjS_PfS0_:
.text._Z5l2_bwPjS_PfS0_:
[----:B------:R-:W-:Y:S01]  /*0000*/  LDC R1, c[0x0][0x37c] ;  /* 0x0000df00ff017b82 */ /* 0x000fe20000000800 */
[----:B------:R-:W0:Y:S07]  /*0010*/  S2R R0, SR_TID.X ;  /* 0x0000000000007919 */ /* 0x000e2e0000002100 */
[----:B------:R-:W0:Y:S01]  /*0020*/  S2UR UR5, SR_CTAID.X ;  /* 0x00000000000579c3 */ /* 0x000e220000002500 */
[----:B------:R-:W1:Y:S01]  /*0030*/  LDCU.64 UR6, c[0x0][0x358] ;  /* 0x00006b00ff0677ac */ /* 0x000e620008000a00 */
[----:B------:R-:W-:Y:S01]  /*0040*/  BSSY.RECONVERGENT B0, `(.L_x_0) ;  /* 0x0000013000007945 */ /* 0x000fe20003800200 */
[----:B------:R-:W-:-:S05]  /*0050*/  HFMA2 R20, -RZ, RZ, 0, 0 ;  /* 0x00000000ff147431 */ /* 0x000fca00000001ff */
[----:B------:R-:W0:Y:S02]  /*0060*/  LDC R5, c[0x0][0x360] ;  /* 0x0000d800ff057b82 */ /* 0x000e240000000800 */
[----:B0-----:R-:W-:-:S05]  /*0070*/  IMAD R5, R5, UR5, R0 ;  /* 0x0000000505057c24 */ /* 0x001fca000f8e0200 */
[----:B------:R-:W-:-:S13]  /*0080*/  ISETP.GT.U32.AND P0, PT, R5, 0x37fff, PT ;  /* 0x00037fff0500780c */ /* 0x000fda0003f04070 */
[----:B-1----:R-:W-:Y:S05]  /*0090*/  @P0 BRA `(.L_x_1) ;  /* 0x0000000000340947 */ /* 0x002fea0003800000 */
[----:B------:R-:W0:Y:S01]  /*00a0*/  LDC.64 R2, c[0x0][0x398] ;  /* 0x0000e600ff027b82 */ /* 0x000e220000000a00 */
[----:B------:R-:W-:Y:S02]  /*00b0*/  MOV R20, RZ ;  /* 0x000000ff00147202 */ /* 0x000fe40000000f00 */
[----:B------:R-:W-:Y:S01]  /*00c0*/  MOV R4, R5 ;  /* 0x0000000500047202 */ /* 0x000fe20000000f00 */
[----:B0-----:R-:W-:-:S05]  /*00d0*/  IMAD.WIDE.U32 R2, R5, 0x4, R2 ;  /* 0x0000000405027825 */ /* 0x001fca00078e0002 */
[----:B------:R-:W-:-:S07]  /*00e0*/  MOV R7, R3 ;  /* 0x0000000300077202 */ /* 0x000fce0000000f00 */
.L_x_2:
[----:B------:R-:W-:-:S06]  /*00f0*/  MOV R3, R7 ;  /* 0x0000000700037202 */ /* 0x000fcc0000000f00 */
[----:B------:R0:W2:Y:S01]  /*0100*/  LDG.E.STRONG.GPU R3, desc[UR6][R2.64] ;  /* 0x0000000602037981 */ /* 0x0000a2000c1ef900 */
[C---:B------:R-:W-:Y:S02]  /*0110*/  ISETP.GE.U32.AND P0, PT, R4.reuse, 0x10000, PT ;  /* 0x000100000400780c */ /* 0x040fe40003f06070 */
[----:B------:R-:W-:Y:S02]  /*0120*/  IADD3 R4, PT, PT, R4, 0x28000, RZ ;  /* 0x0002800004047810 */ /* 0x000fe40007ffe0ff */
[----:B0-----:R-:W-:-:S04]  /*0130*/  IADD3 R2, P1, PT, R2, 0xa0000, RZ ;  /* 0x000a000002027810 */ /* 0x001fc80007f3e0ff */
[----:B------:R-:W-:Y:S01]  /*0140*/  IADD3.X R7, PT, PT, RZ, R7, RZ, P1, !PT ;  /* 0x00000007ff077210 */ /* 0x000fe20000ffe4ff */
[----:B--2---:R-:W-:-:S04]  /*0150*/  FADD R20, R3, R20 ;  /* 0x0000001403147221 */ /* 0x004fc80000000000 */
[----:B------:R-:W-:Y:S05]  /*0160*/  @!P0 BRA `(.L_x_2) ;  /* 0xfffffffc00e08947 */ /* 0x000fea000383ffff */
.L_x_1:
[----:B------:R-:W-:Y:S05]  /*0170*/  BSYNC.RECONVERGENT B0 ;  /* 0x0000000000007941 */ /* 0x000fea0003800200 */
.L_x_0:
[----:B------:R-:W-:Y:S01]  /*0180*/  BAR.SYNC.DEFER_BLOCKING 0x0 ;  /* 0x0000000000007b1d */ /* 0x000fe20000010000 */
[----:B------:R-:W-:-:S07]  /*0190*/  CS2R.32 R4, SR_CLOCKLO ;  /* 0x0000000000047805 */ /* 0x000fce0000005000 */
[----:B------:R-:W0:Y:S01]  /*01a0*/  LDC.64 R2, c[0x0][0x398] ;  /* 0x0000e600ff027b82 */ /* 0x000e220000000a00 */
[----:B------:R-:W-:Y:S01]  /*01b0*/  UMOV UR4, URZ ;  /* 0x000000ff00047c82 */ /* 0x000fe20008000000 */
[----:B0-----:R-:W-:-:S03]  /*01c0*/  IMAD.WIDE.U32 R2, R5, 0x4, R2 ;  /* 0x0000000405027825 */ /* 0x001fc600078e0002 */
[----:B------:R-:W-:-:S04]  /*01d0*/  IADD3 R2, P0, PT, R2, 0x800, RZ ;  /* 0x0000080002027810 */ /* 0x000fc80007f1e0ff */
[----:B------:R-:W-:-:S09]  /*01e0*/  IADD3.X R3, PT, PT, RZ, R3, RZ, P0, !PT ;  /* 0x00000003ff037210 */ /* 0x000fd200007fe4ff */
.L_x_3:
[----:B------:R-:W2:Y:S04]  /*01f0*/  LDG.E.STRONG.GPU R21, desc[UR6][R2.64+-0x800] ;  /* 0xfff8000602157981 */ /* 0x000ea8000c1ef900 */
[----:B------:R-:W3:Y:S04]  /*0200*/  LDG.E.STRONG.GPU R27, desc[UR6][R2.64+-0x780] ;  /* 0xfff88006021b7981 */ /* 0x000ee8000c1ef900 */
[----:B------:R-:W4:Y:S04]  /*0210*/  LDG.E.STRONG.GPU R22, desc[UR6][R2.64+-0x700] ;  /* 0xfff9000602167981 */ /* 0x000f28000c1ef900 */
[----:B------:R-:W5:Y:S04]  /*0220*/  LDG.E.STRONG.GPU R23, desc[UR6][R2.64+-0x680] ;  /* 0xfff9800602177981 */ /* 0x000f68000c1ef900 */
        /* <DEDUP_REMOVED lines=16> */
[----:B------:R-:W5:Y:S01]  /*0330*/  LDG.E.STRONG.GPU R19, desc[UR6][R2.64+0x200] ;  /* 0x0002000602137981 */ /* 0x000f62000c1ef900 */
[----:B--2---:R-:W-:-:S03]  /*0340*/  FADD R20, R21, R20 ;  /* 0x0000001415147221 */ /* 0x004fc60000000000 */
[----:B------:R-:W2:Y:S01]  /*0350*/  LDG.E.STRONG.GPU R21, desc[UR6][R2.64+0x280] ;  /* 0x0002800602157981 */ /* 0x000ea2000c1ef900 */
[----:B---3--:R-:W-:-:S03]  /*0360*/  FADD R27, R20, R27 ;  /* 0x0000001b141b7221 */ /* 0x008fc60000000000 */
[----:B------:R-:W3:Y:S01]  /*0370*/  LDG.E.STRONG.GPU R20, desc[UR6][R2.64+0x300] ;  /* 0x0003000602147981 */ /* 0x000ee2000c1ef900 */
[----:B----4-:R-:W-:-:S03]  /*0380*/  FADD R26, R27, R22 ;  /* 0x000000161b1a7221 */ /* 0x010fc60000000000 */
[----:B------:R-:W4:Y:S01]  /*0390*/  LDG.E.STRONG.GPU R22, desc[UR6][R2.64+0x380] ;  /* 0x0003800602167981 */ /* 0x000f22000c1ef900 */
[----:B-----5:R-:W-:-:S03]  /*03a0*/  FADD R27, R26, R23 ;  /* 0x000000171a1b7221 */ /* 0x020fc60000000000 */
[----:B------:R-:W5:Y:S01]  /*03b0*/  LDG.E.STRONG.GPU R23, desc[UR6][R2.64+0x400] ;  /* 0x0004000602177981 */ /* 0x000f62000c1ef900 */
[----:B------:R-:W-:-:S03]  /*03c0*/  FADD R26, R27, R24 ;  /* 0x000000181b1a7221 */ /* 0x000fc60000000000 */
        /* <DEDUP_REMOVED lines=12> */
[----:B------:R0:W5:Y:S01]  /*0490*/  LDG.E.STRONG.GPU R9, desc[UR6][R2.64+0x780] ;  /* 0x0007800602097981 */ /* 0x000162000c1ef900 */
[----:B------:R-:W-:Y:S01]  /*04a0*/  UIADD3 UR4, UPT, UPT, UR4, 0x20, URZ ;  /* 0x0000002004047890 */ /* 0x000fe2000fffe0ff */
[----:B------:R-:W-:-:S03]  /*04b0*/  FADD R10, R27, R10 ;  /* 0x0000000a1b0a7221 */ /* 0x000fc60000000000 */
[----:B------:R-:W-:Y:S01]  /*04c0*/  UISETP.NE.AND UP0, UPT, UR4, 0x800, UPT ;  /* 0x000008000400788c */ /* 0x000fe2000bf05270 */
[----:B------:R-:W-:-:S04]  /*04d0*/  FADD R11, R10, R11 ;  /* 0x0000000b0a0b7221 */ /* 0x000fc80000000000 */
[----:B------:R-:W-:Y:S01]  /*04e0*/  FADD R12, R11, R12 ;  /* 0x0000000c0b0c7221 */ /* 0x000fe20000000000 */
[----:B0-----:R-:W-:-:S03]  /*04f0*/  IADD3 R2, P0, PT, R2, 0x1000, RZ ;  /* 0x0000100002027810 */ /* 0x001fc60007f1e0ff */
[----:B------:R-:W-:Y:S01]  /*0500*/  FADD R13, R12, R13 ;  /* 0x0000000d0c0d7221 */ /* 0x000fe20000000000 */
[----:B------:R-:W-:-:S03]  /*0510*/  IADD3.X R3, PT, PT, RZ, R3, RZ, P0, !PT ;  /* 0x00000003ff037210 */ /* 0x000fc600007fe4ff */
[----:B------:R-:W-:-:S04]  /*0520*/  FADD R14, R13, R14 ;  /* 0x0000000e0d0e7221 */ /* 0x000fc80000000000 */
[----:B------:R-:W-:-:S04]  /*0530*/  FADD R15, R14, R15 ;  /* 0x0000000f0e0f7221 */ /* 0x000fc80000000000 */
[----:B------:R-:W-:-:S04]  /*0540*/  FADD R16, R15, R16 ;  /* 0x000000100f107221 */ /* 0x000fc80000000000 */
[----:B------:R-:W-:-:S04]  /*0550*/  FADD R17, R16, R17 ;  /* 0x0000001110117221 */ /* 0x000fc80000000000 */
[----:B------:R-:W-:-:S04]  /*0560*/  FADD R18, R17, R18 ;  /* 0x0000001211127221 */ /* 0x000fc80000000000 */
[----:B------:R-:W-:-:S04]  /*0570*/  FADD R18, R18, R19 ;  /* 0x0000001312127221 */ /* 0x000fc80000000000 */
[----:B--2---:R-:W-:-:S04]  /*0580*/  FADD R21, R18, R21 ;  /* 0x0000001512157221 */ /* 0x004fc80000000000 */
[----:B---3--:R-:W-:-:S04]  /*0590*/  FADD R21, R21, R20 ;  /* 0x0000001415157221 */ /* 0x008fc80000000000 */
[----:B----4-:R-:W-:-:S04]  /*05a0*/  FADD R22, R21, R22 ;  /* 0x0000001615167221 */ /* 0x010fc80000000000 */
[----:B-----5:R-:W-:-:S04]  /*05b0*/  FADD R23, R22, R23 ;  /* 0x0000001716177221 */ /* 0x020fc80000000000 */
[----:B------:R-:W-:-:S04]  /*05c0*/  FADD R24, R23, R24 ;  /* 0x0000001817187221 */ /* 0x000fc80000000000 */
[----:B------:R-:W-:-:S04]  /*05d0*/  FADD R24, R24, R25 ;  /* 0x0000001918187221 */ /* 0x000fc80000000000 */
[----:B------:R-:W-:-:S04]  /*05e0*/  FADD R5, R24, R5 ;  /* 0x0000000518057221 */ /* 0x000fc80000000000 */
[----:B------:R-:W-:-:S04]  /*05f0*/  FADD R6, R5, R6 ;  /* 0x0000000605067221 */ /* 0x000fc80000000000 */
[----:B------:R-:W-:-:S04]  /*0600*/  FADD R7, R6, R7 ;  /* 0x0000000706077221 */ /* 0x000fc80000000000 */
[----:B------:R-:W-:-:S04]  /*0610*/  FADD R8, R7, R8 ;  /* 0x0000000807087221 */ /* 0x000fc80000000000 */
[----:B------:R-:W-:Y:S01]  /*0620*/  FADD R20, R8, R9 ;  /* 0x0000000908147221 */ /* 0x000fe20000000000 */
[----:B------:R-:W-:Y:S06]  /*0630*/  BRA.U UP0, `(.L_x_3) ;  /* 0xfffffff900ec7547 */ /* 0x000fec000b83ffff */
[----:B------:R-:W-:Y:S01]  /*0640*/  BAR.SYNC.DEFER_BLOCKING 0x0 ;  /* 0x0000000000007b1d */ /* 0x000fe20000010000 */
[----:B------:R-:W-:-:S07]  /*0650*/  CS2R.32 R11, SR_CLOCKLO ;  /* 0x00000000000b7805 */ /* 0x000fce0000005000 */
[----:B------:R-:W0:Y:S01]  /*0660*/  LDC.64 R2, c[0x0][0x380] ;  /* 0x0000e000ff027b82 */ /* 0x000e220000000a00 */
[----:B------:R-:W-:-:S06]  /*0670*/  USHF.L.U32 UR4, UR5, 0xa, URZ ;  /* 0x0000000a05047899 */ /* 0x000fcc00080006ff */
[----:B------:R-:W-:Y:S01]  /*0680*/  LOP3.LUT R5, R0, UR4, RZ, 0xfc, !PT ;  /* 0x0000000400057c12 */ /* 0x000fe2000f8efcff */
[----:B------:R-:W1:Y:S08]  /*0690*/  LDC.64 R6, c[0x0][0x388] ;  /* 0x0000e200ff067b82 */ /* 0x000e700000000a00 */
[----:B------:R-:W2:Y:S01]  /*06a0*/  LDC.64 R8, c[0x0][0x390] ;  /* 0x0000e400ff087b82 */ /* 0x000ea20000000a00 */
[----:B0-----:R-:W-:-:S05]  /*06b0*/  IMAD.WIDE.U32 R2, R5, 0x4, R2 ;  /* 0x0000000405027825 */ /* 0x001fca00078e0002 */
[----:B------:R-:W-:Y:S01]  /*06c0*/  STG.E desc[UR6][R2.64], R4 ;  /* 0x0000000402007986 */ /* 0x000fe2000c101906 */
[----:B-1----:R-:W-:-:S05]  /*06d0*/  IMAD.WIDE.U32 R6, R5, 0x4, R6 ;  /* 0x0000000405067825 */ /* 0x002fca00078e0006 */
[----:B------:R-:W-:Y:S01]  /*06e0*/  STG.E desc[UR6][R6.64], R11 ;  /* 0x0000000b06007986 */ /* 0x000fe2000c101906 */
[----:B--2---:R-:W-:-:S05]  /*06f0*/  IMAD.WIDE.U32 R8, R5, 0x4, R8 ;  /* 0x0000000405087825 */ /* 0x004fca00078e0008 */
[----:B------:R-:W-:Y:S01]  /*0700*/  STG.E desc[UR6][R8.64], R20 ;  /* 0x0000001408007986 */ /* 0x000fe2000c101906 */
[----:B------:R-:W-:Y:S05]  /*0710*/  EXIT ;  /* 0x000000000000794d */ /* 0x000fea0003800000 */
.L_x_4:
[----:B------:R-:W-:-:S00]  /*0720*/  BRA `(.L_x_4) ;  /* 0xfffffffc00fc7947 */ /* 0x000fc0000383ffff */
[----:B------:R-:W-:-:S00]  /*0730*/  NOP ;  /* 0x0000000000007918 */ /* 0x000fc00000000000 */
        /* <DEDUP_REMOVED lines=12> */
.L_x_5:


//--------------------- .nv.shared.reserved.0     --------------------------
	.section	.nv.shared.reserved.0,"aw",@nobits
	.weak		__nv_reservedSMEM_offset_0_alias
	.size		__nv_reservedSMEM_offset_0_alias, 0, 64
	.other		__nv_reservedSMEM_offset_0_alias,@"STO_CUDA_RESERVED_SHARED STV_DEFAULT"
__nv_reservedSMEM_offset_0_alias:
	.zero		0
	.zero		64


//--------------------- .nv.constant0._Z5l2_bwPjS_PfS0_ --------------------------
	.section	.nv.constant0._Z5l2_bwPjS_PfS0_,"a",@progbits
	.sectionflags	@""
	.align	4
.nv.constant0._Z5l2_bwPjS_PfS0_:
	.zero		928


//--------------------- SYMBOLS --------------------------

	.type		.nv.reservedSmem.offset0,@object
	.size		.nv.reservedSmem.offset0,0x4
